//
// Generated by NVIDIA NVVM Compiler
//
// Compiler Build ID: CL-36424714
// Cuda compilation tools, release 13.0, V13.0.88
// Based on NVVM 20.0.0
//

.version 9.0
.target sm_100
.address_size 64

	// .globl	_Z7mat_addPfS_S_i

.visible .entry _Z7mat_addPfS_S_i(
	.param .u64 .ptr .align 1 _Z7mat_addPfS_S_i_param_0,
	.param .u64 .ptr .align 1 _Z7mat_addPfS_S_i_param_1,
	.param .u64 .ptr .align 1 _Z7mat_addPfS_S_i_param_2,
	.param .u32 _Z7mat_addPfS_S_i_param_3
)
{
	.reg .b32 	%r<5>;
	.reg .b32 	%f<4>;
	.reg .b64 	%rd<11>;

	ld.param.u64 	%rd1, [_Z7mat_addPfS_S_i_param_0];
	ld.param.u64 	%rd2, [_Z7mat_addPfS_S_i_param_1];
	ld.param.u64 	%rd3, [_Z7mat_addPfS_S_i_param_2];
	ld.param.u32 	%r1, [_Z7mat_addPfS_S_i_param_3];
	cvta.to.global.u64 	%rd4, %rd3;
	cvta.to.global.u64 	%rd5, %rd2;
	cvta.to.global.u64 	%rd6, %rd1;
	mov.u32 	%r2, %tid.x;
	mov.u32 	%r3, %tid.y;
	mad.lo.s32 	%r4, %r1, %r3, %r2;
	mul.wide.s32 	%rd7, %r4, 4;
	add.s64 	%rd8, %rd6, %rd7;
	ld.global.f32 	%f1, [%rd8];
	add.s64 	%rd9, %rd5, %rd7;
	ld.global.f32 	%f2, [%rd9];
	add.f32 	%f3, %f1, %f2;
	add.s64 	%rd10, %rd4, %rd7;
	st.global.f32 	[%rd10], %f3;
	ret;

}
	// .globl	_Z7mat_subPfS_S_i
.visible .entry _Z7mat_subPfS_S_i(
	.param .u64 .ptr .align 1 _Z7mat_subPfS_S_i_param_0,
	.param .u64 .ptr .align 1 _Z7mat_subPfS_S_i_param_1,
	.param .u64 .ptr .align 1 _Z7mat_subPfS_S_i_param_2,
	.param .u32 _Z7mat_subPfS_S_i_param_3
)
{
	.reg .b32 	%r<5>;
	.reg .b32 	%f<4>;
	.reg .b64 	%rd<11>;

	ld.param.u64 	%rd1, [_Z7mat_subPfS_S_i_param_0];
	ld.param.u64 	%rd2, [_Z7mat_subPfS_S_i_param_1];
	ld.param.u64 	%rd3, [_Z7mat_subPfS_S_i_param_2];
	ld.param.u32 	%r1, [_Z7mat_subPfS_S_i_param_3];
	cvta.to.global.u64 	%rd4, %rd3;
	cvta.to.global.u64 	%rd5, %rd2;
	cvta.to.global.u64 	%rd6, %rd1;
	mov.u32 	%r2, %tid.x;
	mov.u32 	%r3, %tid.y;
	mad.lo.s32 	%r4, %r1, %r3, %r2;
	mul.wide.s32 	%rd7, %r4, 4;
	add.s64 	%rd8, %rd6, %rd7;
	ld.global.f32 	%f1, [%rd8];
	add.s64 	%rd9, %rd5, %rd7;
	ld.global.f32 	%f2, [%rd9];
	sub.f32 	%f3, %f1, %f2;
	add.s64 	%rd10, %rd4, %rd7;
	st.global.f32 	[%rd10], %f3;
	ret;

}
	// .globl	_Z8mat_multPfS_S_i
.visible .entry _Z8mat_multPfS_S_i(
	.param .u64 .ptr .align 1 _Z8mat_multPfS_S_i_param_0,
	.param .u64 .ptr .align 1 _Z8mat_multPfS_S_i_param_1,
	.param .u64 .ptr .align 1 _Z8mat_multPfS_S_i_param_2,
	.param .u32 _Z8mat_multPfS_S_i_param_3
)
{
	.reg .pred 	%p<10>;
	.reg .b32 	%r<64>;
	.reg .b32 	%f<68>;
	.reg .b64 	%rd<65>;

	ld.param.u64 	%rd10, [_Z8mat_multPfS_S_i_param_0];
	ld.param.u64 	%rd11, [_Z8mat_multPfS_S_i_param_1];
	ld.param.u64 	%rd9, [_Z8mat_multPfS_S_i_param_2];
	ld.param.u32 	%r37, [_Z8mat_multPfS_S_i_param_3];
	cvta.to.global.u64 	%rd1, %rd11;
	cvta.to.global.u64 	%rd2, %rd10;
	mov.u32 	%r1, %tid.x;
	mov.u32 	%r2, %tid.y;
	setp.lt.s32 	%p1, %r37, 1;
	mov.f32 	%f67, 0f00000000;
	@%p1 bra 	$L__BB2_12;
	mul.lo.s32 	%r3, %r37, %r2;
	and.b32  	%r4, %r37, 7;
	setp.lt.u32 	%p2, %r37, 8;
	mov.f32 	%f67, 0f00000000;
	mov.b32 	%r62, 0;
	@%p2 bra 	$L__BB2_4;
	and.b32  	%r62, %r37, 2147483640;
	neg.s32 	%r60, %r62;
	add.s32 	%r59, %r1, %r37;
	shl.b32 	%r8, %r37, 3;
	shl.b32 	%r39, %r37, 1;
	add.s32 	%r58, %r1, %r39;
	mad.lo.s32 	%r57, %r37, 3, %r1;
	shl.b32 	%r40, %r37, 2;
	add.s32 	%r56, %r1, %r40;
	mad.lo.s32 	%r55, %r37, 5, %r1;
	mad.lo.s32 	%r54, %r37, 6, %r1;
	mad.lo.s32 	%r53, %r37, 7, %r1;
	mul.wide.u32 	%rd12, %r1, 4;
	add.s64 	%rd64, %rd1, %rd12;
	mul.wide.u32 	%rd13, %r3, 4;
	add.s64 	%rd14, %rd13, %rd2;
	add.s64 	%rd63, %rd14, 16;
	mov.f32 	%f67, 0f00000000;
	mul.wide.u32 	%rd29, %r8, 4;
$L__BB2_3:
	.pragma "nounroll";
	ld.global.f32 	%f17, [%rd63+-16];
	ld.global.f32 	%f18, [%rd64];
	fma.rn.f32 	%f19, %f17, %f18, %f67;
	ld.global.f32 	%f20, [%rd63+-12];
	mul.wide.u32 	%rd15, %r59, 4;
	add.s64 	%rd16, %rd1, %rd15;
	ld.global.f32 	%f21, [%rd16];
	fma.rn.f32 	%f22, %f20, %f21, %f19;
	ld.global.f32 	%f23, [%rd63+-8];
	mul.wide.u32 	%rd17, %r58, 4;
	add.s64 	%rd18, %rd1, %rd17;
	ld.global.f32 	%f24, [%rd18];
	fma.rn.f32 	%f25, %f23, %f24, %f22;
	ld.global.f32 	%f26, [%rd63+-4];
	mul.wide.u32 	%rd19, %r57, 4;
	add.s64 	%rd20, %rd1, %rd19;
	ld.global.f32 	%f27, [%rd20];
	fma.rn.f32 	%f28, %f26, %f27, %f25;
	ld.global.f32 	%f29, [%rd63];
	mul.wide.u32 	%rd21, %r56, 4;
	add.s64 	%rd22, %rd1, %rd21;
	ld.global.f32 	%f30, [%rd22];
	fma.rn.f32 	%f31, %f29, %f30, %f28;
	ld.global.f32 	%f32, [%rd63+4];
	mul.wide.u32 	%rd23, %r55, 4;
	add.s64 	%rd24, %rd1, %rd23;
	ld.global.f32 	%f33, [%rd24];
	fma.rn.f32 	%f34, %f32, %f33, %f31;
	ld.global.f32 	%f35, [%rd63+8];
	mul.wide.u32 	%rd25, %r54, 4;
	add.s64 	%rd26, %rd1, %rd25;
	ld.global.f32 	%f36, [%rd26];
	fma.rn.f32 	%f37, %f35, %f36, %f34;
	ld.global.f32 	%f38, [%rd63+12];
	mul.wide.u32 	%rd27, %r53, 4;
	add.s64 	%rd28, %rd1, %rd27;
	ld.global.f32 	%f39, [%rd28];
	fma.rn.f32 	%f67, %f38, %f39, %f37;
	add.s32 	%r60, %r60, 8;
	add.s32 	%r59, %r59, %r8;
	add.s32 	%r58, %r58, %r8;
	add.s32 	%r57, %r57, %r8;
	add.s32 	%r56, %r56, %r8;
	add.s32 	%r55, %r55, %r8;
	add.s32 	%r54, %r54, %r8;
	add.s32 	%r53, %r53, %r8;
	add.s64 	%rd64, %rd64, %rd29;
	add.s64 	%rd63, %rd63, 32;
	setp.ne.s32 	%p3, %r60, 0;
	@%p3 bra 	$L__BB2_3;
$L__BB2_4:
	setp.eq.s32 	%p4, %r4, 0;
	@%p4 bra 	$L__BB2_12;
	and.b32  	%r32, %r37, 3;
	setp.lt.u32 	%p5, %r4, 4;
	@%p5 bra 	$L__BB2_7;
	add.s32 	%r41, %r62, %r3;
	mul.wide.u32 	%rd30, %r41, 4;
	add.s64 	%rd31, %rd2, %rd30;
	ld.global.f32 	%f41, [%rd31];
	mad.lo.s32 	%r42, %r62, %r37, %r1;
	mul.wide.u32 	%rd32, %r42, 4;
	add.s64 	%rd33, %rd1, %rd32;
	ld.global.f32 	%f42, [%rd33];
	fma.rn.f32 	%f43, %f41, %f42, %f67;
	cvt.u64.u32 	%rd34, %r3;
	cvt.u64.u32 	%rd35, %r62;
	add.s64 	%rd36, %rd35, %rd34;
	shl.b64 	%rd37, %rd36, 2;
	add.s64 	%rd38, %rd2, %rd37;
	ld.global.f32 	%f44, [%rd38+4];
	add.s32 	%r43, %r42, %r37;
	mul.wide.u32 	%rd39, %r43, 4;
	add.s64 	%rd40, %rd1, %rd39;
	ld.global.f32 	%f45, [%rd40];
	fma.rn.f32 	%f46, %f44, %f45, %f43;
	ld.global.f32 	%f47, [%rd38+8];
	add.s32 	%r44, %r43, %r37;
	mul.wide.u32 	%rd41, %r44, 4;
	add.s64 	%rd42, %rd1, %rd41;
	ld.global.f32 	%f48, [%rd42];
	fma.rn.f32 	%f49, %f47, %f48, %f46;
	ld.global.f32 	%f50, [%rd38+12];
	add.s32 	%r45, %r44, %r37;
	mul.wide.u32 	%rd43, %r45, 4;
	add.s64 	%rd44, %rd1, %rd43;
	ld.global.f32 	%f51, [%rd44];
	fma.rn.f32 	%f67, %f50, %f51, %f49;
	add.s32 	%r62, %r62, 4;
$L__BB2_7:
	setp.eq.s32 	%p6, %r32, 0;
	@%p6 bra 	$L__BB2_12;
	setp.eq.s32 	%p7, %r32, 1;
	@%p7 bra 	$L__BB2_10;
	add.s32 	%r46, %r62, %r3;
	mul.wide.u32 	%rd45, %r46, 4;
	add.s64 	%rd46, %rd2, %rd45;
	ld.global.f32 	%f53, [%rd46];
	mad.lo.s32 	%r47, %r62, %r37, %r1;
	mul.wide.u32 	%rd47, %r47, 4;
	add.s64 	%rd48, %rd1, %rd47;
	ld.global.f32 	%f54, [%rd48];
	fma.rn.f32 	%f55, %f53, %f54, %f67;
	cvt.u64.u32 	%rd49, %r3;
	cvt.u64.u32 	%rd50, %r62;
	add.s64 	%rd51, %rd50, %rd49;
	shl.b64 	%rd52, %rd51, 2;
	add.s64 	%rd53, %rd2, %rd52;
	ld.global.f32 	%f56, [%rd53+4];
	add.s32 	%r48, %r47, %r37;
	mul.wide.u32 	%rd54, %r48, 4;
	add.s64 	%rd55, %rd1, %rd54;
	ld.global.f32 	%f57, [%rd55];
	fma.rn.f32 	%f67, %f56, %f57, %f55;
	add.s32 	%r62, %r62, 2;
$L__BB2_10:
	and.b32  	%r49, %r37, 1;
	setp.eq.b32 	%p8, %r49, 1;
	not.pred 	%p9, %p8;
	@%p9 bra 	$L__BB2_12;
	add.s32 	%r50, %r62, %r3;
	mul.wide.u32 	%rd56, %r50, 4;
	add.s64 	%rd57, %rd2, %rd56;
	ld.global.f32 	%f58, [%rd57];
	mad.lo.s32 	%r51, %r62, %r37, %r1;
	mul.wide.u32 	%rd58, %r51, 4;
	add.s64 	%rd59, %rd1, %rd58;
	ld.global.f32 	%f59, [%rd59];
	fma.rn.f32 	%f67, %f58, %f59, %f67;
$L__BB2_12:
	cvta.to.global.u64 	%rd60, %rd9;
	mad.lo.s32 	%r52, %r37, %r2, %r1;
	mul.wide.s32 	%rd61, %r52, 4;
	add.s64 	%rd62, %rd60, %rd61;
	st.global.f32 	[%rd62], %f67;
	ret;

}


// ===== COMPILED SASS (sm_100) =====

	.target	sm_100

	.elftype	@"ET_EXEC"


//--------------------- .note.nv.tkinfo           --------------------------
	.section	.note.nv.tkinfo,"",@"SHT_NOTE"
	.sectionflags	@"SHF_NOTE_NV_TKINFO"
	.tkinfo
        /*0018*/ 	.word	0x00000002
        /*0030*/ 	.string	""
        /*0030*/ 	.string	"ptxas"
        /*0030*/ 	.string	"Cuda compilation tools, release 13.0, V13.0.88"
        /*0030*/ 	.string	"Build cuda_13.0.r13.0/compiler.36424714_0"
        /*0030*/ 	.string	"-arch sm_100 -m 64 "



//--------------------- .note.nv.cuinfo           --------------------------
	.section	.note.nv.cuinfo,"",@"SHT_NOTE"
	.sectionflags	@"SHF_NOTE_NV_CUINFO"
        /*0018*/ 	.short	0x0002
        /*001a*/ 	.short	0x0064
        /*001c*/ 	.short	0x0082
	.zero		2


//--------------------- .nv.info                  --------------------------
	.section	.nv.info,"",@"SHT_CUDA_INFO"
	.align	4


	//----- nvinfo : EIATTR_REGCOUNT
	.align		4
        /*0000*/ 	.byte	0x04, 0x2f
        /*0002*/ 	.short	(.L_1 - .L_0)
	.align		4
.L_0:
        /*0004*/ 	.word	index@(_Z7mat_addPfS_S_i)
        /*0008*/ 	.word	0x0000000c


	//----- nvinfo : EIATTR_FRAME_SIZE
	.align		4
.L_1:
        /*000c*/ 	.byte	0x04, 0x11
        /*000e*/ 	.short	(.L_3 - .L_2)
	.align		4
.L_2:
        /*0010*/ 	.word	index@(_Z7mat_addPfS_S_i)
        /*0014*/ 	.word	0x00000000


	//----- nvinfo : EIATTR_REGCOUNT
	.align		4
.L_3:
        /*0018*/ 	.byte	0x04, 0x2f
        /*001a*/ 	.short	(.L_5 - .L_4)
	.align		4
.L_4:
        /*001c*/ 	.word	index@(_Z7mat_subPfS_S_i)
        /*0020*/ 	.word	0x0000000c


	//----- nvinfo : EIATTR_FRAME_SIZE
	.align		4
.L_5:
        /*0024*/ 	.byte	0x04, 0x11
        /*0026*/ 	.short	(.L_7 - .L_6)
	.align		4
.L_6:
        /*0028*/ 	.word	index@(_Z7mat_subPfS_S_i)
        /*002c*/ 	.word	0x00000000


	//----- nvinfo : EIATTR_REGCOUNT
	.align		4
.L_7:
        /*0030*/ 	.byte	0x04, 0x2f
        /*0032*/ 	.short	(.L_9 - .L_8)
	.align		4
.L_8:
        /*0034*/ 	.word	index@(_Z8mat_multPfS_S_i)
        /*0038*/ 	.word	0x00000020


	//----- nvinfo : EIATTR_FRAME_SIZE
	.align		4
.L_9:
        /*003c*/ 	.byte	0x04, 0x11
        /*003e*/ 	.short	(.L_11 - .L_10)
	.align		4
.L_10:
        /*0040*/ 	.word	index@(_Z8mat_multPfS_S_i)
        /*0044*/ 	.word	0x00000000


	//----- nvinfo : EIATTR_MIN_STACK_SIZE
	.align		4
.L_11:
        /*0048*/ 	.byte	0x04, 0x12
        /*004a*/ 	.short	(.L_13 - .L_12)
	.align		4
.L_12:
        /*004c*/ 	.word	index@(_Z8mat_multPfS_S_i)
        /*0050*/ 	.word	0x00000000


	//----- nvinfo : EIATTR_MIN_STACK_SIZE
	.align		4
.L_13:
        /*0054*/ 	.byte	0x04, 0x12
        /*0056*/ 	.short	(.L_15 - .L_14)
	.align		4
.L_14:
        /*0058*/ 	.word	index@(_Z7mat_subPfS_S_i)
        /*005c*/ 	.word	0x00000000


	//----- nvinfo : EIATTR_MIN_STACK_SIZE
	.align		4
.L_15:
        /*0060*/ 	.byte	0x04, 0x12
        /*0062*/ 	.short	(.L_17 - .L_16)
	.align		4
.L_16:
        /*0064*/ 	.word	index@(_Z7mat_addPfS_S_i)
        /*0068*/ 	.word	0x00000000
.L_17:


//--------------------- .nv.compat                --------------------------
	.section	.nv.compat,"",@"SHT_CUDA_COMPAT_INFO"
	.align	4
        /*0000*/ 	.byte	0x02, 0x09, 0x00, 0x00, 0x02, 0x02, 0x01, 0x00, 0x02, 0x05, 0x05, 0x00, 0x03, 0x07, 0x01, 0x01
        /*0010*/ 	.byte	0x02, 0x03, 0x00, 0x00, 0x02, 0x06, 0x01, 0x00, 0x04, 0x0b, 0x08, 0x00, 0x09, 0x00, 0x00, 0x00
        /*0020*/ 	.byte	0x00, 0x00, 0x00, 0x00


//--------------------- .nv.info._Z8mat_multPfS_S_i --------------------------
	.section	.nv.info._Z8mat_multPfS_S_i,"",@"SHT_CUDA_INFO"
	.sectionflags	@""
	.align	4


	//----- nvinfo : EIATTR_CUDA_API_VERSION
	.align		4
        /*0000*/ 	.byte	0x04, 0x37
        /*0002*/ 	.short	(.L_19 - .L_18)
.L_18:
        /*0004*/ 	.word	0x00000082


	//----- nvinfo : EIATTR_KPARAM_INFO
	.align		4
.L_19:
        /*0008*/ 	.byte	0x04, 0x17
        /*000a*/ 	.short	(.L_21 - .L_20)
.L_20:
        /*000c*/ 	.word	0x00000000
        /*0010*/ 	.short	0x0003
        /*0012*/ 	.short	0x0018
        /*0014*/ 	.byte	0x00, 0xf0, 0x11, 0x00


	//----- nvinfo : EIATTR_KPARAM_INFO
	.align		4
.L_21:
        /*0018*/ 	.byte	0x04, 0x17
        /*001a*/ 	.short	(.L_23 - .L_22)
.L_22:
        /*001c*/ 	.word	0x00000000
        /*0020*/ 	.short	0x0002
        /*0022*/ 	.short	0x0010
        /*0024*/ 	.byte	0x00, 0xf5, 0x21, 0x00


	//----- nvinfo : EIATTR_KPARAM_INFO
	.align		4
.L_23:
        /*0028*/ 	.byte	0x04, 0x17
        /*002a*/ 	.short	(.L_25 - .L_24)
.L_24:
        /*002c*/ 	.word	0x00000000
        /*0030*/ 	.short	0x0001
        /*0032*/ 	.short	0x0008
        /*0034*/ 	.byte	0x00, 0xf5, 0x21, 0x00


	//----- nvinfo : EIATTR_KPARAM_INFO
	.align		4
.L_25:
        /*0038*/ 	.byte	0x04, 0x17
        /*003a*/ 	.short	(.L_27 - .L_26)
.L_26:
        /*003c*/ 	.word	0x00000000
        /*0040*/ 	.short	0x0000
        /*0042*/ 	.short	0x0000
        /*0044*/ 	.byte	0x00, 0xf5, 0x21, 0x00


	//----- nvinfo : EIATTR_SPARSE_MMA_MASK
	.align		4
.L_27:
        /*0048*/ 	.byte	0x03, 0x50
        /*004a*/ 	.short	0x0000


	//----- nvinfo : EIATTR_MAXREG_COUNT
	.align		4
        /*004c*/ 	.byte	0x03, 0x1b
        /*004e*/ 	.short	0x00ff


	//----- nvinfo : EIATTR_MERCURY_ISA_VERSION
	.align		4
        /*0050*/ 	.byte	0x03, 0x5f
        /*0052*/ 	.short	0x0101


	//----- nvinfo : EIATTR_VRC_CTA_INIT_COUNT
	.align		4
        /*0054*/ 	.byte	0x02, 0x4a
	.zero		1
	.zero		1


	//----- nvinfo : EIATTR_EXIT_INSTR_OFFSETS
	.align		4
        /*0058*/ 	.byte	0x04, 0x1c
        /*005a*/ 	.short	(.L_29 - .L_28)


	//   ....[0]....
.L_28:
        /*005c*/ 	.word	0x00000960


	//----- nvinfo : EIATTR_CBANK_PARAM_SIZE
	.align		4
.L_29:
        /*0060*/ 	.byte	0x03, 0x19
        /*0062*/ 	.short	0x001c


	//----- nvinfo : EIATTR_PARAM_CBANK
	.align		4
        /*0064*/ 	.byte	0x04, 0x0a
        /*0066*/ 	.short	(.L_31 - .L_30)
	.align		4
.L_30:
        /*0068*/ 	.word	index@(.nv.constant0._Z8mat_multPfS_S_i)
        /*006c*/ 	.short	0x0380
        /*006e*/ 	.short	0x001c


	//----- nvinfo : EIATTR_SW_WAR
	.align		4
.L_31:
        /*0070*/ 	.byte	0x04, 0x36
        /*0072*/ 	.short	(.L_33 - .L_32)
.L_32:
        /*0074*/ 	.word	0x00000008
.L_33:


//--------------------- .nv.info._Z7mat_subPfS_S_i --------------------------
	.section	.nv.info._Z7mat_subPfS_S_i,"",@"SHT_CUDA_INFO"
	.sectionflags	@""
	.align	4


	//----- nvinfo : EIATTR_CUDA_API_VERSION
	.align		4
        /*0000*/ 	.byte	0x04, 0x37
        /*0002*/ 	.short	(.L_35 - .L_34)
.L_34:
        /*0004*/ 	.word	0x00000082


	//----- nvinfo : EIATTR_KPARAM_INFO
	.align		4
.L_35:
        /*0008*/ 	.byte	0x04, 0x17
        /*000a*/ 	.short	(.L_37 - .L_36)
.L_36:
        /*000c*/ 	.word	0x00000000
        /*0010*/ 	.short	0x0003
        /*0012*/ 	.short	0x0018
        /*0014*/ 	.byte	0x00, 0xf0, 0x11, 0x00


	//----- nvinfo : EIATTR_KPARAM_INFO
	.align		4
.L_37:
        /*0018*/ 	.byte	0x04, 0x17
        /*001a*/ 	.short	(.L_39 - .L_38)
.L_38:
        /*001c*/ 	.word	0x00000000
        /*0020*/ 	.short	0x0002
        /*0022*/ 	.short	0x0010
        /*0024*/ 	.byte	0x00, 0xf5, 0x21, 0x00


	//----- nvinfo : EIATTR_KPARAM_INFO
	.align		4
.L_39:
        /*0028*/ 	.byte	0x04, 0x17
        /*002a*/ 	.short	(.L_41 - .L_40)
.L_40:
        /*002c*/ 	.word	0x00000000
        /*0030*/ 	.short	0x0001
        /*0032*/ 	.short	0x0008
        /*0034*/ 	.byte	0x00, 0xf5, 0x21, 0x00


	//----- nvinfo : EIATTR_KPARAM_INFO
	.align		4
.L_41:
        /*0038*/ 	.byte	0x04, 0x17
        /*003a*/ 	.short	(.L_43 - .L_42)
.L_42:
        /*003c*/ 	.word	0x00000000
        /*0040*/ 	.short	0x0000
        /*0042*/ 	.short	0x0000
        /*0044*/ 	.byte	0x00, 0xf5, 0x21, 0x00


	//----- nvinfo : EIATTR_SPARSE_MMA_MASK
	.align		4
.L_43:
        /*0048*/ 	.byte	0x03, 0x50
        /*004a*/ 	.short	0x0000


	//----- nvinfo : EIATTR_MAXREG_COUNT
	.align		4
        /*004c*/ 	.byte	0x03, 0x1b
        /*004e*/ 	.short	0x00ff


	//----- nvinfo : EIATTR_MERCURY_ISA_VERSION
	.align		4
        /*0050*/ 	.byte	0x03, 0x5f
        /*0052*/ 	.short	0x0101


	//----- nvinfo : EIATTR_VRC_CTA_INIT_COUNT
	.align		4
        /*0054*/ 	.byte	0x02, 0x4a
	.zero		1
	.zero		1


	//----- nvinfo : EIATTR_EXIT_INSTR_OFFSETS
	.align		4
        /*0058*/ 	.byte	0x04, 0x1c
        /*005a*/ 	.short	(.L_45 - .L_44)


	//   ....[0]....
.L_44:
        /*005c*/ 	.word	0x00000100


	//----- nvinfo : EIATTR_CBANK_PARAM_SIZE
	.align		4
.L_45:
        /*0060*/ 	.byte	0x03, 0x19
        /*0062*/ 	.short	0x001c


	//----- nvinfo : EIATTR_PARAM_CBANK
	.align		4
        /*0064*/ 	.byte	0x04, 0x0a
        /*0066*/ 	.short	(.L_47 - .L_46)
	.align		4
.L_46:
        /*0068*/ 	.word	index@(.nv.constant0._Z7mat_subPfS_S_i)
        /*006c*/ 	.short	0x0380
        /*006e*/ 	.short	0x001c


	//----- nvinfo : EIATTR_SW_WAR
	.align		4
.L_47:
        /*0070*/ 	.byte	0x04, 0x36
        /*0072*/ 	.short	(.L_49 - .L_48)
.L_48:
        /*0074*/ 	.word	0x00000008
.L_49:


//--------------------- .nv.info._Z7mat_addPfS_S_i --------------------------
	.section	.nv.info._Z7mat_addPfS_S_i,"",@"SHT_CUDA_INFO"
	.sectionflags	@""
	.align	4


	//----- nvinfo : EIATTR_CUDA_API_VERSION
	.align		4
        /*0000*/ 	.byte	0x04, 0x37
        /*0002*/ 	.short	(.L_51 - .L_50)
.L_50:
        /*0004*/ 	.word	0x00000082


	//----- nvinfo : EIATTR_KPARAM_INFO
	.align		4
.L_51:
        /*0008*/ 	.byte	0x04, 0x17
        /*000a*/ 	.short	(.L_53 - .L_52)
.L_52:
        /*000c*/ 	.word	0x00000000
        /*0010*/ 	.short	0x0003
        /*0012*/ 	.short	0x0018
        /*0014*/ 	.byte	0x00, 0xf0, 0x11, 0x00


	//----- nvinfo : EIATTR_KPARAM_INFO
	.align		4
.L_53:
        /*0018*/ 	.byte	0x04, 0x17
        /*001a*/ 	.short	(.L_55 - .L_54)
.L_54:
        /*001c*/ 	.word	0x00000000
        /*0020*/ 	.short	0x0002
        /*0022*/ 	.short	0x0010
        /*0024*/ 	.byte	0x00, 0xf5, 0x21, 0x00


	//----- nvinfo : EIATTR_KPARAM_INFO
	.align		4
.L_55:
        /*0028*/ 	.byte	0x04, 0x17
        /*002a*/ 	.short	(.L_57 - .L_56)
.L_56:
        /*002c*/ 	.word	0x00000000
        /*0030*/ 	.short	0x0001
        /*0032*/ 	.short	0x0008
        /*0034*/ 	.byte	0x00, 0xf5, 0x21, 0x00


	//----- nvinfo : EIATTR_KPARAM_INFO
	.align		4
.L_57:
        /*0038*/ 	.byte	0x04, 0x17
        /*003a*/ 	.short	(.L_59 - .L_58)
.L_58:
        /*003c*/ 	.word	0x00000000
        /*0040*/ 	.short	0x0000
        /*0042*/ 	.short	0x0000
        /*0044*/ 	.byte	0x00, 0xf5, 0x21, 0x00


	//----- nvinfo : EIATTR_SPARSE_MMA_MASK
	.align		4
.L_59:
        /*0048*/ 	.byte	0x03, 0x50
        /*004a*/ 	.short	0x0000


	//----- nvinfo : EIATTR_MAXREG_COUNT
	.align		4
        /*004c*/ 	.byte	0x03, 0x1b
        /*004e*/ 	.short	0x00ff


	//----- nvinfo : EIATTR_MERCURY_ISA_VERSION
	.align		4
        /*0050*/ 	.byte	0x03, 0x5f
        /*0052*/ 	.short	0x0101


	//----- nvinfo : EIATTR_VRC_CTA_INIT_COUNT
	.align		4
        /*0054*/ 	.byte	0x02, 0x4a
	.zero		1
	.zero		1


	//----- nvinfo : EIATTR_EXIT_INSTR_OFFSETS
	.align		4
        /*0058*/ 	.byte	0x04, 0x1c
        /*005a*/ 	.short	(.L_61 - .L_60)


	//   ....[0]....
.L_60:
        /*005c*/ 	.word	0x00000100


	//----- nvinfo : EIATTR_CBANK_PARAM_SIZE
	.align		4
.L_61:
        /*0060*/ 	.byte	0x03, 0x19
        /*0062*/ 	.short	0x001c


	//----- nvinfo : EIATTR_PARAM_CBANK
	.align		4
        /*0064*/ 	.byte	0x04, 0x0a
        /*0066*/ 	.short	(.L_63 - .L_62)
	.align		4
.L_62:
        /*0068*/ 	.word	index@(.nv.constant0._Z7mat_addPfS_S_i)
        /*006c*/ 	.short	0x0380
        /*006e*/ 	.short	0x001c


	//----- nvinfo : EIATTR_SW_WAR
	.align		4
.L_63:
        /*0070*/ 	.byte	0x04, 0x36
        /*0072*/ 	.short	(.L_65 - .L_64)
.L_64:
        /*0074*/ 	.word	0x00000008
.L_65:


//--------------------- .nv.callgraph             --------------------------
	.section	.nv.callgraph,"",@"SHT_CUDA_CALLGRAPH"
	.align	4
	.sectionentsize	8
	.align		4
        /*0000*/ 	.word	0x00000000
	.align		4
        /*0004*/ 	.word	0xffffffff
	.align		4
        /*0008*/ 	.word	0x00000000
	.align		4
        /*000c*/ 	.word	0xfffffffe
	.align		4
        /*0010*/ 	.word	0x00000000
	.align		4
        /*0014*/ 	.word	0xfffffffd
	.align		4
        /*0018*/ 	.word	0x00000000
	.align		4
        /*001c*/ 	.word	0xfffffffc


//--------------------- .text._Z8mat_multPfS_S_i  --------------------------
	.section	.text._Z8mat_multPfS_S_i,"ax",@progbits
	.align	128
        .global         _Z8mat_multPfS_S_i
        .type           _Z8mat_multPfS_S_i,@function
        .size           _Z8mat_multPfS_S_i,(.L_x_7 - _Z8mat_multPfS_S_i)
        .other          _Z8mat_multPfS_S_i,@"STO_CUDA_ENTRY STV_DEFAULT"
_Z8mat_multPfS_S_i:
.text._Z8mat_multPfS_S_i:
[----:B------:R-:W-:Y:S08]  /*0000*/  LDC R1, c[0x0][0x37c] ;  /* 0x0000df00ff017b82 */ /* 0x000ff00000000800 */
[----:B------:R-:W0:Y:S01]  /*0010*/  LDC R0, c[0x0][0x398] ;  /* 0x0000e600ff007b82 */ /* 0x000e220000000800 */
[----:B------:R-:W1:Y:S01]  /*0020*/  S2R R3, SR_TID.X ;  /* 0x0000000000037919 */ /* 0x000e620000002100 */
[----:B------:R-:W2:Y:S01]  /*0030*/  LDCU.64 UR4, c[0x0][0x358] ;  /* 0x00006b00ff0477ac */ /* 0x000ea20008000a00 */
[----:B------:R-:W-:Y:S01]  /*0040*/  HFMA2 R20, -RZ, RZ, 0, 0 ;  /* 0x00000000ff147431 */ /* 0x000fe200000001ff */
[----:B------:R-:W3:Y:S01]  /*0050*/  S2R R5, SR_TID.Y ;  /* 0x0000000000057919 */ /* 0x000ee20000002200 */
[----:B0-----:R-:W-:-:S13]  /*0060*/  ISETP.GE.AND P0, PT, R0, 0x1, PT ;  /* 0x000000010000780c */ /* 0x001fda0003f06270 */
[----:B-123--:R-:W-:Y:S05]  /*0070*/  @!P0 BRA `(.L_x_0) ;  /* 0x0000000800288947 */ /* 0x00efea0003800000 */
[C---:B------:R-:W-:Y:S01]  /*0080*/  ISETP.GE.U32.AND P1, PT, R0.reuse, 0x8, PT ;  /* 0x000000080000780c */ /* 0x040fe20003f26070 */
[----:B------:R-:W-:Y:S01]  /*0090*/  IMAD R6, R5, R0, RZ ;  /* 0x0000000005067224 */ /* 0x000fe200078e02ff */
[----:B------:R-:W-:Y:S02]  /*00a0*/  LOP3.LUT R4, R0, 0x7, RZ, 0xc0, !PT ;  /* 0x0000000700047812 */ /* 0x000fe400078ec0ff */
[----:B------:R-:W-:Y:S02]  /*00b0*/  MOV R20, RZ ;  /* 0x000000ff00147202 */ /* 0x000fe40000000f00 */
[----:B------:R-:W-:Y:S02]  /*00c0*/  ISETP.NE.AND P0, PT, R4, RZ, PT ;  /* 0x000000ff0400720c */ /* 0x000fe40003f05270 */
[----:B------:R-:W-:-:S05]  /*00d0*/  MOV R7, RZ ;  /* 0x000000ff00077202 */ /* 0x000fca0000000f00 */
[----:B------:R-:W-:Y:S06]  /*00e0*/  @!P1 BRA `(.L_x_1) ;  /* 0x0000000000fc9947 */ /* 0x000fec0003800000 */
[----:B------:R-:W0:Y:S01]  /*00f0*/  LDC.64 R8, c[0x0][0x380] ;  /* 0x0000e000ff087b82 */ /* 0x000e220000000a00 */
[C---:B------:R-:W-:Y:S01]  /*0100*/  LOP3.LUT R7, R0.reuse, 0x7ffffff8, RZ, 0xc0, !PT ;  /* 0x7ffffff800077812 */ /* 0x040fe200078ec0ff */
[C-C-:B------:R-:W-:Y:S01]  /*0110*/  IMAD R11, R0.reuse, 0x3, R3.reuse ;  /* 0x00000003000b7824 */ /* 0x140fe200078e0203 */
[----:B------:R-:W-:Y:S01]  /*0120*/  IADD3 R2, PT, PT, R3, R0, RZ ;  /* 0x0000000003027210 */ /* 0x000fe20007ffe0ff */
[C-C-:B------:R-:W-:Y:S01]  /*0130*/  IMAD R29, R0.reuse, 0x5, R3.reuse ;  /* 0x00000005001d7824 */ /* 0x140fe200078e0203 */
[C---:B------:R-:W-:Y:S01]  /*0140*/  SHF.L.U32 R10, R0.reuse, 0x3, RZ ;  /* 0x00000003000a7819 */ /* 0x040fe200000006ff */
[C-C-:B------:R-:W-:Y:S01]  /*0150*/  IMAD R26, R0.reuse, 0x6, R3.reuse ;  /* 0x00000006001a7824 */ /* 0x140fe200078e0203 */
[C---:B------:R-:W-:Y:S01]  /*0160*/  LEA R27, R0.reuse, R3, 0x2 ;  /* 0x00000003001b7211 */ /* 0x040fe200078e10ff */
[----:B------:R-:W1:Y:S01]  /*0170*/  LDC.64 R12, c[0x0][0x388] ;  /* 0x0000e200ff0c7b82 */ /* 0x000e620000000a00 */
[----:B------:R-:W-:Y:S01]  /*0180*/  IMAD R28, R0, 0x7, R3 ;  /* 0x00000007001c7824 */ /* 0x000fe200078e0203 */
[----:B------:R-:W-:Y:S01]  /*0190*/  MOV R20, RZ ;  /* 0x000000ff00147202 */ /* 0x000fe20000000f00 */
[----:B0-----:R-:W-:-:S03]  /*01a0*/  IMAD.WIDE.U32 R8, R6, 0x4, R8 ;  /* 0x0000000406087825 */ /* 0x001fc600078e0008 */
[----:B------:R-:W-:Y:S01]  /*01b0*/  IADD3 R19, P1, PT, R8, 0x10, RZ ;  /* 0x0000001008137810 */ /* 0x000fe20007f3e0ff */
[----:B------:R-:W-:Y:S02]  /*01c0*/  IMAD.MOV R8, RZ, RZ, -R7 ;  /* 0x000000ffff087224 */ /* 0x000fe400078e0a07 */
[----:B-1----:R-:W-:Y:S01]  /*01d0*/  IMAD.WIDE.U32 R16, R3, 0x4, R12 ;  /* 0x0000000403107825 */ /* 0x002fe200078e000c */
[----:B------:R-:W-:Y:S02]  /*01e0*/  IADD3.X R22, PT, PT, RZ, R9, RZ, P1, !PT ;  /* 0x00000009ff167210 */ /* 0x000fe40000ffe4ff */
[----:B------:R-:W-:-:S07]  /*01f0*/  LEA R9, R0, R3, 0x1 ;  /* 0x0000000300097211 */ /* 0x000fce00078e08ff */
.L_x_2:
[----:B------:R-:W-:Y:S02]  /*0200*/  MOV R14, R19 ;  /* 0x00000013000e7202 */ /* 0x000fe40000000f00 */
[----:B------:R-:W-:Y:S01]  /*0210*/  MOV R15, R22 ;  /* 0x00000016000f7202 */ /* 0x000fe20000000f00 */
[--C-:B------:R-:W-:Y:S01]  /*0220*/  IMAD.WIDE.U32 R18, R2, 0x4, R12.reuse ;  /* 0x0000000402127825 */ /* 0x100fe200078e000c */
[----:B------:R-:W2:Y:S04]  /*0230*/  LDG.E R22, desc[UR4][R16.64] ;  /* 0x0000000410167981 */ /* 0x000ea8000c1e1900 */
[----:B------:R-:W2:Y:S04]  /*0240*/  LDG.E R21, desc[UR4][R14.64+-0x10] ;  /* 0xfffff0040e157981 */ /* 0x000ea8000c1e1900 */
[----:B------:R-:W3:Y:S04]  /*0250*/  LDG.E R18, desc[UR4][R18.64] ;  /* 0x0000000412127981 */ /* 0x000ee8000c1e1900 */
[----:B------:R-:W3:Y:S01]  /*0260*/  LDG.E R23, desc[UR4][R14.64+-0xc] ;  /* 0xfffff4040e177981 */ /* 0x000ee2000c1e1900 */
[----:B------:R-:W-:-:S06]  /*0270*/  IMAD.WIDE.U32 R24, R9, 0x4, R12 ;  /* 0x0000000409187825 */ /* 0x000fcc00078e000c */
[----:B------:R-:W4:Y:S04]  /*0280*/  LDG.E R24, desc[UR4][R24.64] ;  /* 0x0000000418187981 */ /* 0x000f28000c1e1900 */
[----:B------:R-:W5:Y:S01]  /*0290*/  LDG.E R25, desc[UR4][R14.64+0x4] ;  /* 0x000004040e197981 */ /* 0x000f62000c1e1900 */
[----:B--2---:R-:W-:-:S03]  /*02a0*/  FFMA R20, R21, R22, R20 ;  /* 0x0000001615147223 */ /* 0x004fc60000000014 */
[----:B------:R-:W4:Y:S01]  /*02b0*/  LDG.E R21, desc[UR4][R14.64+-0x8] ;  /* 0xfffff8040e157981 */ /* 0x000f22000c1e1900 */
[----:B---3--:R-:W-:Y:S01]  /*02c0*/  FFMA R20, R23, R18, R20 ;  /* 0x0000001217147223 */ /* 0x008fe20000000014 */
[----:B------:R-:W-:-:S06]  /*02d0*/  IMAD.WIDE.U32 R22, R11, 0x4, R12 ;  /* 0x000000040b167825 */ /* 0x000fcc00078e000c */
[----:B------:R-:W2:Y:S04]  /*02e0*/  LDG.E R22, desc[UR4][R22.64] ;  /* 0x0000000416167981 */ /* 0x000ea8000c1e1900 */
[----:B------:R-:W2:Y:S01]  /*02f0*/  LDG.E R23, desc[UR4][R14.64+-0x4] ;  /* 0xfffffc040e177981 */ /* 0x000ea2000c1e1900 */
[----:B------:R-:W-:-:S06]  /*0300*/  IMAD.WIDE.U32 R18, R27, 0x4, R12 ;  /* 0x000000041b127825 */ /* 0x000fcc00078e000c */
[----:B------:R-:W3:Y:S04]  /*0310*/  LDG.E R18, desc[UR4][R18.64] ;  /* 0x0000000412127981 */ /* 0x000ee8000c1e1900 */
[----:B------:R-:W3:Y:S01]  /*0320*/  LDG.E R19, desc[UR4][R14.64] ;  /* 0x000000040e137981 */ /* 0x000ee2000c1e1900 */
[----:B----4-:R-:W-:-:S04]  /*0330*/  FFMA R20, R21, R24, R20 ;  /* 0x0000001815147223 */ /* 0x010fc80000000014 */
[----:B--2---:R-:W-:Y:S01]  /*0340*/  FFMA R22, R23, R22, R20 ;  /* 0x0000001617167223 */ /* 0x004fe20000000014 */
[----:B------:R-:W-:-:S06]  /*0350*/  IMAD.WIDE.U32 R20, R29, 0x4, R12 ;  /* 0x000000041d147825 */ /* 0x000fcc00078e000c */
[----:B------:R-:W5:Y:S01]  /*0360*/  LDG.E R20, desc[UR4][R20.64] ;  /* 0x0000000414147981 */ /* 0x000f62000c1e1900 */
[----:B---3--:R-:W-:Y:S01]  /*0370*/  FFMA R24, R19, R18, R22 ;  /* 0x0000001213187223 */ /* 0x008fe20000000016 */
[----:B------:R-:W-:Y:S02]  /*0380*/  IMAD.WIDE.U32 R22, R26, 0x4, R12 ;  /* 0x000000041a167825 */ /* 0x000fe400078e000c */
[----:B------:R-:W2:Y:S04]  /*0390*/  LDG.E R19, desc[UR4][R14.64+0x8] ;  /* 0x000008040e137981 */ /* 0x000ea8000c1e1900 */
[----:B------:R-:W3:Y:S04]  /*03a0*/  LDG.E R21, desc[UR4][R14.64+0xc] ;  /* 0x00000c040e157981 */ /* 0x000ee8000c1e1900 */
[----:B------:R-:W2:Y:S01]  /*03b0*/  LDG.E R22, desc[UR4][R22.64] ;  /* 0x0000000416167981 */ /* 0x000ea2000c1e1900 */
[----:B-----5:R-:W-:Y:S01]  /*03c0*/  FFMA R18, R25, R20, R24 ;  /* 0x0000001419127223 */ /* 0x020fe20000000018 */
[----:B------:R-:W-:-:S06]  /*03d0*/  IMAD.WIDE.U32 R24, R28, 0x4, R12 ;  /* 0x000000041c187825 */ /* 0x000fcc00078e000c */
[----:B------:R-:W3:Y:S01]  /*03e0*/  LDG.E R24, desc[UR4][R24.64] ;  /* 0x0000000418187981 */ /* 0x000ee2000c1e1900 */
[----:B------:R-:W-:Y:S01]  /*03f0*/  IADD3 R8, PT, PT, R8, 0x8, RZ ;  /* 0x0000000808087810 */ /* 0x000fe20007ffe0ff */
[----:B--2---:R-:W-:Y:S01]  /*0400*/  FFMA R18, R19, R22, R18 ;  /* 0x0000001613127223 */ /* 0x004fe20000000012 */
[----:B------:R-:W-:-:S04]  /*0410*/  IADD3 R19, P1, PT, R14, 0x20, RZ ;  /* 0x000000200e137810 */ /* 0x000fc80007f3e0ff */
[----:B------:R-:W-:Y:S02]  /*0420*/  IADD3.X R22, PT, PT, RZ, R15, RZ, P1, !PT ;  /* 0x0000000fff167210 */ /* 0x000fe40000ffe4ff */
[----:B------:R-:W-:Y:S01]  /*0430*/  ISETP.NE.AND P1, PT, R8, RZ, PT ;  /* 0x000000ff0800720c */ /* 0x000fe20003f25270 */
[C---:B------:R-:W-:Y:S01]  /*0440*/  IMAD.IADD R11, R10.reuse, 0x1, R11 ;  /* 0x000000010a0b7824 */ /* 0x040fe200078e020b */
[C---:B------:R-:W-:Y:S01]  /*0450*/  IADD3 R2, PT, PT, R10.reuse, R2, RZ ;  /* 0x000000020a027210 */ /* 0x040fe20007ffe0ff */
[C---:B------:R-:W-:Y:S01]  /*0460*/  IMAD.WIDE.U32 R16, R10.reuse, 0x4, R16 ;  /* 0x000000040a107825 */ /* 0x040fe200078e0010 */
[C---:B------:R-:W-:Y:S02]  /*0470*/  IADD3 R9, PT, PT, R10.reuse, R9, RZ ;  /* 0x000000090a097210 */ /* 0x040fe40007ffe0ff */
[C---:B------:R-:W-:Y:S02]  /*0480*/  IADD3 R27, PT, PT, R10.reuse, R27, RZ ;  /* 0x0000001b0a1b7210 */ /* 0x040fe40007ffe0ff */
[----:B------:R-:W-:-:S02]  /*0490*/  IADD3 R29, PT, PT, R10, R29, RZ ;  /* 0x0000001d0a1d7210 */ /* 0x000fc40007ffe0ff */
[C---:B------:R-:W-:Y:S02]  /*04a0*/  IADD3 R26, PT, PT, R10.reuse, R26, RZ ;  /* 0x0000001a0a1a7210 */ /* 0x040fe40007ffe0ff */
[----:B------:R-:W-:Y:S01]  /*04b0*/  IADD3 R28, PT, PT, R10, R28, RZ ;  /* 0x0000001c0a1c7210 */ /* 0x000fe20007ffe0ff */
[----:B---3--:R-:W-:Y:S01]  /*04c0*/  FFMA R20, R21, R24, R18 ;  /* 0x0000001815147223 */ /* 0x008fe20000000012 */
[----:B------:R-:W-:Y:S06]  /*04d0*/  @P1 BRA `(.L_x_2) ;  /* 0xfffffffc00481947 */ /* 0x000fec000383ffff */
.L_x_1:
[----:B------:R-:W-:Y:S05]  /*04e0*/  @!P0 BRA `(.L_x_0) ;  /* 0x00000004000c8947 */ /* 0x000fea0003800000 */
[----:B------:R-:W-:Y:S02]  /*04f0*/  ISETP.GE.U32.AND P1, PT, R4, 0x4, PT ;  /* 0x000000040400780c */ /* 0x000fe40003f26070 */
[----:B------:R-:W-:-:S04]  /*0500*/  LOP3.LUT R2, R0, 0x3, RZ, 0xc0, !PT ;  /* 0x0000000300027812 */ /* 0x000fc800078ec0ff */
[----:B------:R-:W-:-:S07]  /*0510*/  ISETP.NE.AND P0, PT, R2, RZ, PT ;  /* 0x000000ff0200720c */ /* 0x000fce0003f05270 */
[----:B------:R-:W-:Y:S06]  /*0520*/  @!P1 BRA `(.L_x_3) ;  /* 0x0000000000789947 */ /* 0x000fec0003800000 */
[----:B------:R-:W0:Y:S01]  /*0530*/  LDC.64 R16, c[0x0][0x380] ;  /* 0x0000e000ff107b82 */ /* 0x000e220000000a00 */
[----:B------:R-:W1:Y:S01]  /*0540*/  LDCU.64 UR6, c[0x0][0x380] ;  /* 0x00007000ff0677ac */ /* 0x000e620008000a00 */
[-C--:B------:R-:W-:Y:S01]  /*0550*/  IMAD R15, R7, R0.reuse, R3 ;  /* 0x00000000070f7224 */ /* 0x080fe200078e0203 */
[CC--:B------:R-:W-:Y:S02]  /*0560*/  IADD3 R11, PT, PT, R6.reuse, R7.reuse, RZ ;  /* 0x00000007060b7210 */ /* 0x0c0fe40007ffe0ff */
[----:B------:R-:W-:Y:S02]  /*0570*/  IADD3 R4, P1, PT, R6, R7, RZ ;  /* 0x0000000706047210 */ /* 0x000fe40007f3e0ff */
[----:B------:R-:W-:Y:S01]  /*0580*/  IADD3 R19, PT, PT, R15, R0, RZ ;  /* 0x000000000f137210 */ /* 0x000fe20007ffe0ff */
[----:B------:R-:W2:Y:S04]  /*0590*/  LDC.64 R8, c[0x0][0x388] ;  /* 0x0000e200ff087b82 */ /* 0x000ea80000000a00 */
[----:B------:R-:W-:-:S02]  /*05a0*/  IMAD.IADD R21, R19, 0x1, R0 ;  /* 0x0000000113157824 */ /* 0x000fc400078e0200 */
[----:B0-----:R-:W-:Y:S01]  /*05b0*/  IMAD.WIDE.U32 R16, R11, 0x4, R16 ;  /* 0x000000040b107825 */ /* 0x001fe200078e0010 */
[----:B------:R-:W-:Y:S02]  /*05c0*/  IADD3.X R11, PT, PT, RZ, RZ, RZ, P1, !PT ;  /* 0x000000ffff0b7210 */ /* 0x000fe40000ffe4ff */
[----:B-1----:R-:W-:-:S03]  /*05d0*/  LEA R10, P1, R4, UR6, 0x2 ;  /* 0x00000006040a7c11 */ /* 0x002fc6000f8210ff */
[----:B------:R-:W3:Y:S01]  /*05e0*/  LDG.E R17, desc[UR4][R16.64] ;  /* 0x0000000410117981 */ /* 0x000ee2000c1e1900 */
[----:B------:R-:W-:Y:S01]  /*05f0*/  LEA.HI.X R11, R4, UR7, R11, 0x2, P1 ;  /* 0x00000007040b7c11 */ /* 0x000fe200088f140b */
[----:B--2---:R-:W-:-:S04]  /*0600*/  IMAD.WIDE.U32 R14, R15, 0x4, R8 ;  /* 0x000000040f0e7825 */ /* 0x004fc800078e0008 */
[--C-:B------:R-:W-:Y:S01]  /*0610*/  IMAD.WIDE.U32 R12, R19, 0x4, R8.reuse ;  /* 0x00000004130c7825 */ /* 0x100fe200078e0008 */
[----:B------:R-:W2:Y:S03]  /*0620*/  LDG.E R4, desc[UR4][R10.64+0x4] ;  /* 0x000004040a047981 */ /* 0x000ea6000c1e1900 */
[C---:B------:R-:W-:Y:S01]  /*0630*/  IMAD.WIDE.U32 R18, R21.reuse, 0x4, R8 ;  /* 0x0000000415127825 */ /* 0x040fe200078e0008 */
[----:B------:R-:W3:Y:S01]  /*0640*/  LDG.E R14, desc[UR4][R14.64] ;  /* 0x000000040e0e7981 */ /* 0x000ee2000c1e1900 */
[----:B------:R-:W-:-:S03]  /*0650*/  IADD3 R21, PT, PT, R21, R0, RZ ;  /* 0x0000000015157210 */ /* 0x000fc60007ffe0ff */
[----:B------:R-:W2:Y:S02]  /*0660*/  LDG.E R12, desc[UR4][R12.64] ;  /* 0x000000040c0c7981 */ /* 0x000ea4000c1e1900 */
[----:B------:R-:W-:Y:S02]  /*0670*/  IMAD.WIDE.U32 R8, R21, 0x4, R8 ;  /* 0x0000000415087825 */ /* 0x000fe400078e0008 */
[----:B------:R-:W4:Y:S04]  /*0680*/  LDG.E R18, desc[UR4][R18.64] ;  /* 0x0000000412127981 */ /* 0x000f28000c1e1900 */
[----:B------:R-:W4:Y:S04]  /*0690*/  LDG.E R21, desc[UR4][R10.64+0x8] ;  /* 0x000008040a157981 */ /* 0x000f28000c1e1900 */
[----:B------:R-:W5:Y:S04]  /*06a0*/  LDG.E R23, desc[UR4][R10.64+0xc] ;  /* 0x00000c040a177981 */ /* 0x000f68000c1e1900 */
[----:B------:R-:W5:Y:S01]  /*06b0*/  LDG.E R8, desc[UR4][R8.64] ;  /* 0x0000000408087981 */ /* 0x000f62000c1e1900 */
[----:B------:R-:W-:Y:S01]  /*06c0*/  IADD3 R7, PT, PT, R7, 0x4, RZ ;  /* 0x0000000407077810 */ /* 0x000fe20007ffe0ff */
[----:B---3--:R-:W-:-:S04]  /*06d0*/  FFMA R17, R17, R14, R20 ;  /* 0x0000000e11117223 */ /* 0x008fc80000000014 */
[----:B--2---:R-:W-:-:S04]  /*06e0*/  FFMA R4, R4, R12, R17 ;  /* 0x0000000c04047223 */ /* 0x004fc80000000011 */
[----:B----4-:R-:W-:-:S04]  /*06f0*/  FFMA R4, R21, R18, R4 ;  /* 0x0000001215047223 */ /* 0x010fc80000000004 */
[----:B-----5:R-:W-:-:S07]  /*0700*/  FFMA R20, R23, R8, R4 ;  /* 0x0000000817147223 */ /* 0x020fce0000000004 */
.L_x_3:
[----:B------:R-:W-:Y:S05]  /*0710*/  @!P0 BRA `(.L_x_0) ;  /* 0x0000000000808947 */ /* 0x000fea0003800000 */
[----:B------:R-:W-:Y:S01]  /*0720*/  ISETP.NE.AND P1, PT, R2, 0x1, PT ;  /* 0x000000010200780c */ /* 0x000fe20003f25270 */
[----:B------:R-:W0:Y:S01]  /*0730*/  LDC.64 R18, c[0x0][0x380] ;  /* 0x0000e000ff127b82 */ /* 0x000e220000000a00 */
[----:B------:R-:W-:-:S04]  /*0740*/  LOP3.LUT R2, R0, 0x1, RZ, 0xc0, !PT ;  /* 0x0000000100027812 */ /* 0x000fc800078ec0ff */
[----:B------:R-:W-:-:S03]  /*0750*/  ISETP.NE.U32.AND P0, PT, R2, 0x1, PT ;  /* 0x000000010200780c */ /* 0x000fc60003f05070 */
[----:B------:R-:W1:Y:S04]  /*0760*/  LDC.64 R14, c[0x0][0x388] ;  /* 0x0000e200ff0e7b82 */ /* 0x000e680000000a00 */
[CC--:B------:R-:W-:Y:S01]  /*0770*/  @P1 IADD3 R17, PT, PT, R6.reuse, R7.reuse, RZ ;  /* 0x0000000706111210 */ /* 0x0c0fe20007ffe0ff */
[CC--:B------:R-:W-:Y:S01]  /*0780*/  @P1 IMAD R21, R7.reuse, R0.reuse, R3 ;  /* 0x0000000007151224 */ /* 0x0c0fe200078e0203 */
[----:B------:R-:W-:Y:S02]  /*0790*/  @P1 IADD3 R2, P2, PT, R6, R7, RZ ;  /* 0x0000000706021210 */ /* 0x000fe40007f5e0ff */
[----:B------:R-:W2:Y:S01]  /*07a0*/  @P1 LDC.64 R12, c[0x0][0x380] ;  /* 0x0000e000ff0c1b82 */ /* 0x000ea20000000a00 */
[----:B------:R-:W-:Y:S02]  /*07b0*/  @P1 IADD3 R7, PT, PT, R7, 0x2, RZ ;  /* 0x0000000207071810 */ /* 0x000fe40007ffe0ff */
[----:B------:R-:W-:-:S02]  /*07c0*/  @P1 IADD3 R23, PT, PT, R21, R0, RZ ;  /* 0x0000000015171210 */ /* 0x000fc40007ffe0ff */
[----:B------:R-:W-:-:S03]  /*07d0*/  @P1 IADD3.X R4, PT, PT, RZ, RZ, RZ, P2, !PT ;  /* 0x000000ffff041210 */ /* 0x000fc600017fe4ff */
[----:B------:R-:W3:Y:S01]  /*07e0*/  LDC.64 R8, c[0x0][0x380] ;  /* 0x0000e000ff087b82 */ /* 0x000ee20000000a00 */
[----:B0-----:R-:W-:-:S06]  /*07f0*/  @P1 IMAD.WIDE.U32 R18, R17, 0x4, R18 ;  /* 0x0000000411121825 */ /* 0x001fcc00078e0012 */
[----:B------:R-:W4:Y:S01]  /*0800*/  @P1 LDG.E R19, desc[UR4][R18.64] ;  /* 0x0000000412131981 */ /* 0x000f22000c1e1900 */
[----:B------:R-:W0:Y:S01]  /*0810*/  LDC.64 R10, c[0x0][0x388] ;  /* 0x0000e200ff0a7b82 */ /* 0x000e220000000a00 */
[----:B-1----:R-:W-:Y:S01]  /*0820*/  @P1 IMAD.WIDE.U32 R16, R21, 0x4, R14 ;  /* 0x0000000415101825 */ /* 0x002fe200078e000e */
[----:B------:R-:W-:-:S03]  /*0830*/  @!P0 IADD3 R21, PT, PT, R6, R7, RZ ;  /* 0x0000000706158210 */ /* 0x000fc60007ffe0ff */
[----:B------:R-:W-:Y:S02]  /*0840*/  @P1 IMAD.WIDE.U32 R14, R23, 0x4, R14 ;  /* 0x00000004170e1825 */ /* 0x000fe400078e000e */
[----:B------:R-:W4:Y:S01]  /*0850*/  @P1 LDG.E R16, desc[UR4][R16.64] ;  /* 0x0000000410101981 */ /* 0x000f22000c1e1900 */
[C---:B--2---:R-:W-:Y:S01]  /*0860*/  @P1 LEA R12, P2, R2.reuse, R12, 0x2 ;  /* 0x0000000c020c1211 */ /* 0x044fe200078410ff */
[----:B------:R-:W-:Y:S02]  /*0870*/  @!P0 IMAD R7, R7, R0, R3 ;  /* 0x0000000007078224 */ /* 0x000fe400078e0203 */
[----:B------:R-:W2:Y:S01]  /*0880*/  @P1 LDG.E R14, desc[UR4][R14.64] ;  /* 0x000000040e0e1981 */ /* 0x000ea2000c1e1900 */
[----:B------:R-:W-:Y:S01]  /*0890*/  @P1 LEA.HI.X R13, R2, R13, R4, 0x2, P2 ;  /* 0x0000000d020d1211 */ /* 0x000fe200010f1404 */
[----:B---3--:R-:W-:-:S04]  /*08a0*/  @!P0 IMAD.WIDE.U32 R8, R21, 0x4, R8 ;  /* 0x0000000415088825 */ /* 0x008fc800078e0008 */
[----:B------:R-:W2:Y:S04]  /*08b0*/  @P1 LDG.E R12, desc[UR4][R12.64+0x4] ;  /* 0x000004040c0c1981 */ /* 0x000ea8000c1e1900 */
[----:B------:R-:W3:Y:S01]  /*08c0*/  @!P0 LDG.E R9, desc[UR4][R8.64] ;  /* 0x0000000408098981 */ /* 0x000ee2000c1e1900 */
[----:B0-----:R-:W-:-:S06]  /*08d0*/  @!P0 IMAD.WIDE.U32 R10, R7, 0x4, R10 ;  /* 0x00000004070a8825 */ /* 0x001fcc00078e000a */
[----:B------:R-:W3:Y:S01]  /*08e0*/  @!P0 LDG.E R10, desc[UR4][R10.64] ;  /* 0x000000040a0a8981 */ /* 0x000ee2000c1e1900 */
[----:B----4-:R-:W-:-:S04]  /*08f0*/  @P1 FFMA R19, R19, R16, R20 ;  /* 0x0000001013131223 */ /* 0x010fc80000000014 */
[----:B--2---:R-:W-:-:S04]  /*0900*/  @P1 FFMA R20, R12, R14, R19 ;  /* 0x0000000e0c141223 */ /* 0x004fc80000000013 */
[----:B---3--:R-:W-:-:S07]  /*0910*/  @!P0 FFMA R20, R9, R10, R20 ;  /* 0x0000000a09148223 */ /* 0x008fce0000000014 */
.L_x_0:
[----:B------:R-:W0:Y:S01]  /*0920*/  LDC.64 R6, c[0x0][0x390] ;  /* 0x0000e400ff067b82 */ /* 0x000e220000000a00 */
[----:B------:R-:W-:-:S04]  /*0930*/  IMAD R3, R5, R0, R3 ;  /* 0x0000000005037224 */ /* 0x000fc800078e0203 */
[----:B0-----:R-:W-:-:S05]  /*0940*/  IMAD.WIDE R2, R3, 0x4, R6 ;  /* 0x0000000403027825 */ /* 0x001fca00078e0206 */
[----:B------:R-:W-:Y:S01]  /*0950*/  STG.E desc[UR4][R2.64], R20 ;  /* 0x0000001402007986 */ /* 0x000fe2000c101904 */
[----:B------:R-:W-:Y:S05]  /*0960*/  EXIT ;  /* 0x000000000000794d */ /* 0x000fea0003800000 */
.L_x_4:
[----:B------:R-:W-:-:S00]  /*0970*/  BRA `(.L_x_4) ;  /* 0xfffffffc00fc7947 */ /* 0x000fc0000383ffff */
[----:B------:R-:W-:-:S00]  /*0980*/  NOP ;  /* 0x0000000000007918 */ /* 0x000fc00000000000 */
[----:B------:R-:W-:-:S00]  /*0990*/  NOP ;  /* 0x0000000000007918 */ /* 0x000fc00000000000 */
[----:B------:R-:W-:-:S00]  /*09a0*/  NOP ;  /* 0x0000000000007918 */ /* 0x000fc00000000000 */
[----:B------:R-:W-:-:S00]  /*09b0*/  NOP ;  /* 0x0000000000007918 */ /* 0x000fc00000000000 */
[----:B------:R-:W-:-:S00]  /*09c0*/  NOP ;  /* 0x0000000000007918 */ /* 0x000fc00000000000 */
[----:B------:R-:W-:-:S00]  /*09d0*/  NOP ;  /* 0x0000000000007918 */ /* 0x000fc00000000000 */
[----:B------:R-:W-:-:S00]  /*09e0*/  NOP ;  /* 0x0000000000007918 */ /* 0x000fc00000000000 */
[----:B------:R-:W-:-:S00]  /*09f0*/  NOP ;  /* 0x0000000000007918 */ /* 0x000fc00000000000 */
.L_x_7:


//--------------------- .text._Z7mat_subPfS_S_i   --------------------------
	.section	.text._Z7mat_subPfS_S_i,"ax",@progbits
	.align	128
        .global         _Z7mat_subPfS_S_i
        .type           _Z7mat_subPfS_S_i,@function
        .size           _Z7mat_subPfS_S_i,(.L_x_8 - _Z7mat_subPfS_S_i)
        .other          _Z7mat_subPfS_S_i,@"STO_CUDA_ENTRY STV_DEFAULT"
_Z7mat_subPfS_S_i:
.text._Z7mat_subPfS_S_i:
[----:B------:R-:W-:Y:S01]  /*0000*/  LDC R1, c[0x0][0x37c] ;  /* 0x0000df00ff017b82 */ /* 0x000fe20000000800 */
[----:B------:R-:W0:Y:S07]  /*0010*/  S2R R9, SR_TID.X ;  /* 0x0000000000097919 */ /* 0x000e2e0000002100 */
[----:B------:R-:W1:Y:S01]  /*0020*/  LDC.64 R2, c[0x0][0x380] ;  /* 0x0000e000ff027b82 */ /* 0x000e620000000a00 */
[----:B------:R-:W0:Y:S01]  /*0030*/  LDCU UR6, c[0x0][0x398] ;  /* 0x00007300ff0677ac */ /* 0x000e220008000800 */
[----:B------:R-:W0:Y:S01]  /*0040*/  S2R R0, SR_TID.Y ;  /* 0x0000000000007919 */ /* 0x000e220000002200 */
[----:B------:R-:W2:Y:S05]  /*0050*/  LDCU.64 UR4, c[0x0][0x358] ;  /* 0x00006b00ff0477ac */ /* 0x000eaa0008000a00 */
[----:B------:R-:W3:Y:S08]  /*0060*/  LDC.64 R4, c[0x0][0x388] ;  /* 0x0000e200ff047b82 */ /* 0x000ef00000000a00 */
[----:B------:R-:W4:Y:S01]  /*0070*/  LDC.64 R6, c[0x0][0x390] ;  /* 0x0000e400ff067b82 */ /* 0x000f220000000a00 */
[----:B0-----:R-:W-:-:S04]  /*0080*/  IMAD R9, R0, UR6, R9 ;  /* 0x0000000600097c24 */ /* 0x001fc8000f8e0209 */
[----:B-1----:R-:W-:-:S04]  /*0090*/  IMAD.WIDE R2, R9, 0x4, R2 ;  /* 0x0000000409027825 */ /* 0x002fc800078e0202 */
[C---:B---3--:R-:W-:Y:S02]  /*00a0*/  IMAD.WIDE R4, R9.reuse, 0x4, R4 ;  /* 0x0000000409047825 */ /* 0x048fe400078e0204 */
[----:B--2---:R-:W2:Y:S04]  /*00b0*/  LDG.E R2, desc[UR4][R2.64] ;  /* 0x0000000402027981 */ /* 0x004ea8000c1e1900 */
[----:B------:R-:W2:Y:S01]  /*00c0*/  LDG.E R5, desc[UR4][R4.64] ;  /* 0x0000000404057981 */ /* 0x000ea2000c1e1900 */
[----:B----4-:R-:W-:-:S04]  /*00d0*/  IMAD.WIDE R6, R9, 0x4, R6 ;  /* 0x0000000409067825 */ /* 0x010fc800078e0206 */
[----:B--2---:R-:W-:-:S05]  /*00e0*/  FADD R9, R2, -R5 ;  /* 0x8000000502097221 */ /* 0x004fca0000000000 */
[----:B------:R-:W-:Y:S01]  /*00f0*/  STG.E desc[UR4][R6.64], R9 ;  /* 0x0000000906007986 */ /* 0x000fe2000c101904 */
[----:B------:R-:W-:Y:S05]  /*0100*/  EXIT ;  /* 0x000000000000794d */ /* 0x000fea0003800000 */
.L_x_5:
        /* <DEDUP_REMOVED lines=15> */
.L_x_8:


//--------------------- .text._Z7mat_addPfS_S_i   --------------------------
	.section	.text._Z7mat_addPfS_S_i,"ax",@progbits
	.align	128
        .global         _Z7mat_addPfS_S_i
        .type           _Z7mat_addPfS_S_i,@function
        .size           _Z7mat_addPfS_S_i,(.L_x_9 - _Z7mat_addPfS_S_i)
        .other          _Z7mat_addPfS_S_i,@"STO_CUDA_ENTRY STV_DEFAULT"
_Z7mat_addPfS_S_i:
.text._Z7mat_addPfS_S_i:
        /* <DEDUP_REMOVED lines=14> */
[----:B--2---:R-:W-:-:S05]  /*00e0*/  FADD R9, R2, R5 ;  /* 0x0000000502097221 */ /* 0x004fca0000000000 */
[----:B------:R-:W-:Y:S01]  /*00f0*/  STG.E desc[UR4][R6.64], R9 ;  /* 0x0000000906007986 */ /* 0x000fe2000c101904 */
[----:B------:R-:W-:Y:S05]  /*0100*/  EXIT ;  /* 0x000000000000794d */ /* 0x000fea0003800000 */
.L_x_6:
        /* <DEDUP_REMOVED lines=15> */
.L_x_9:


//--------------------- .nv.shared.reserved.0     --------------------------
	.section	.nv.shared.reserved.0,"aw",@nobits
	.weak		__nv_reservedSMEM_offset_0_alias
	.size		__nv_reservedSMEM_offset_0_alias, 0, 64
	.other		__nv_reservedSMEM_offset_0_alias,@"STO_CUDA_RESERVED_SHARED STV_DEFAULT"
__nv_reservedSMEM_offset_0_alias:
	.zero		0
	.zero		64


//--------------------- .nv.constant0._Z8mat_multPfS_S_i --------------------------
	.section	.nv.constant0._Z8mat_multPfS_S_i,"a",@progbits
	.sectionflags	@""
	.align	4
.nv.constant0._Z8mat_multPfS_S_i:
	.zero		924


//--------------------- .nv.constant0._Z7mat_subPfS_S_i --------------------------
	.section	.nv.constant0._Z7mat_subPfS_S_i,"a",@progbits
	.sectionflags	@""
	.align	4
.nv.constant0._Z7mat_subPfS_S_i:
	.zero		924


//--------------------- .nv.constant0._Z7mat_addPfS_S_i --------------------------
	.section	.nv.constant0._Z7mat_addPfS_S_i,"a",@progbits
	.sectionflags	@""
	.align	4
.nv.constant0._Z7mat_addPfS_S_i:
	.zero		924


//--------------------- SYMBOLS --------------------------

	.type		.nv.reservedSmem.offset0,@object
	.size		.nv.reservedSmem.offset0,0x4
